//
// Generated by NVIDIA NVVM Compiler
//
// Compiler Build ID: CL-36424714
// Cuda compilation tools, release 13.0, V13.0.88
// Based on NVVM 20.0.0
//

.version 9.0
.target sm_100
.address_size 64

	// .globl	_Z12GPUvectorAddiPfS_S_
.extern .func  (.param .b32 func_retval0) vprintf
(
	.param .b64 vprintf_param_0,
	.param .b64 vprintf_param_1
)
;
.global .align 1 .b8 $str[29] = {32, 98, 108, 111, 99, 107, 73, 68, 58, 32, 32, 37, 100, 44, 32, 116, 104, 114, 101, 97, 100, 73, 68, 58, 32, 37, 100, 10};

.visible .entry _Z12GPUvectorAddiPfS_S_(
	.param .u32 _Z12GPUvectorAddiPfS_S__param_0,
	.param .u64 .ptr .align 1 _Z12GPUvectorAddiPfS_S__param_1,
	.param .u64 .ptr .align 1 _Z12GPUvectorAddiPfS_S__param_2,
	.param .u64 .ptr .align 1 _Z12GPUvectorAddiPfS_S__param_3
)
{
	.reg .pred 	%p<2>;
	.reg .b32 	%r<6>;
	.reg .b32 	%f<4>;
	.reg .b64 	%rd<11>;

	ld.param.u32 	%r2, [_Z12GPUvectorAddiPfS_S__param_0];
	ld.param.u64 	%rd1, [_Z12GPUvectorAddiPfS_S__param_1];
	ld.param.u64 	%rd2, [_Z12GPUvectorAddiPfS_S__param_2];
	ld.param.u64 	%rd3, [_Z12GPUvectorAddiPfS_S__param_3];
	mov.u32 	%r3, %ntid.x;
	mov.u32 	%r4, %ctaid.x;
	mov.u32 	%r5, %tid.x;
	mad.lo.s32 	%r1, %r3, %r4, %r5;
	setp.ge.s32 	%p1, %r1, %r2;
	@%p1 bra 	$L__BB0_2;
	cvta.to.global.u64 	%rd4, %rd1;
	cvta.to.global.u64 	%rd5, %rd2;
	cvta.to.global.u64 	%rd6, %rd3;
	mul.wide.s32 	%rd7, %r1, 4;
	add.s64 	%rd8, %rd4, %rd7;
	ld.global.f32 	%f1, [%rd8];
	add.s64 	%rd9, %rd5, %rd7;
	ld.global.f32 	%f2, [%rd9];
	add.f32 	%f3, %f1, %f2;
	add.s64 	%rd10, %rd6, %rd7;
	st.global.f32 	[%rd10], %f3;
$L__BB0_2:
	ret;

}
	// .globl	_Z16GPUprintThreadIdv
.visible .entry _Z16GPUprintThreadIdv()
{
	.local .align 8 .b8 	__local_depot1[8];
	.reg .b64 	%SP;
	.reg .b64 	%SPL;
	.reg .b32 	%r<5>;
	.reg .b64 	%rd<5>;

	mov.u64 	%SPL, __local_depot1;
	cvta.local.u64 	%SP, %SPL;
	add.u64 	%rd1, %SP, 0;
	add.u64 	%rd2, %SPL, 0;
	mov.u32 	%r1, %ctaid.x;
	mov.u32 	%r2, %tid.x;
	st.local.v2.u32 	[%rd2], {%r1, %r2};
	mov.u64 	%rd3, $str;
	cvta.global.u64 	%rd4, %rd3;
	{ // callseq 0, 0
	.param .b64 param0;
	st.param.b64 	[param0], %rd4;
	.param .b64 param1;
	st.param.b64 	[param1], %rd1;
	.param .b32 retval0;
	call.uni (retval0), 
	vprintf, 
	(
	param0, 
	param1
	);
	ld.param.b32 	%r3, [retval0];
	} // callseq 0
	ret;

}


// ===== COMPILED SASS (sm_100) =====

	.target	sm_100

	.elftype	@"ET_EXEC"


//--------------------- .note.nv.tkinfo           --------------------------
	.section	.note.nv.tkinfo,"",@"SHT_NOTE"
	.sectionflags	@"SHF_NOTE_NV_TKINFO"
	.tkinfo
        /*0018*/ 	.word	0x00000002
        /*0030*/ 	.string	""
        /*0030*/ 	.string	"ptxas"
        /*0030*/ 	.string	"Cuda compilation tools, release 13.0, V13.0.88"
        /*0030*/ 	.string	"Build cuda_13.0.r13.0/compiler.36424714_0"
        /*0030*/ 	.string	"-arch sm_100 -m 64 "



//--------------------- .note.nv.cuinfo           --------------------------
	.section	.note.nv.cuinfo,"",@"SHT_NOTE"
	.sectionflags	@"SHF_NOTE_NV_CUINFO"
        /*0018*/ 	.short	0x0002
        /*001a*/ 	.short	0x0064
        /*001c*/ 	.short	0x0082
	.zero		2


//--------------------- .nv.info                  --------------------------
	.section	.nv.info,"",@"SHT_CUDA_INFO"
	.align	4


	//----- nvinfo : EIATTR_REGCOUNT
	.align		4
        /*0000*/ 	.byte	0x04, 0x2f
        /*0002*/ 	.short	(.L_2 - .L_1)
	.align		4
.L_1:
        /*0004*/ 	.word	index@(_Z12GPUvectorAddiPfS_S_)
        /*0008*/ 	.word	0x0000000c


	//----- nvinfo : EIATTR_FRAME_SIZE
	.align		4
.L_2:
        /*000c*/ 	.byte	0x04, 0x11
        /*000e*/ 	.short	(.L_4 - .L_3)
	.align		4
.L_3:
        /*0010*/ 	.word	index@(_Z12GPUvectorAddiPfS_S_)
        /*0014*/ 	.word	0x00000000


	//----- nvinfo : EIATTR_REGCOUNT
	.align		4
.L_4:
        /*0018*/ 	.byte	0x04, 0x2f
        /*001a*/ 	.short	(.L_6 - .L_5)
	.align		4
.L_5:
        /*001c*/ 	.word	index@(_Z16GPUprintThreadIdv)
        /*0020*/ 	.word	0x00000018


	//----- nvinfo : EIATTR_FRAME_SIZE
	.align		4
.L_6:
        /*0024*/ 	.byte	0x04, 0x11
        /*0026*/ 	.short	(.L_8 - .L_7)
	.align		4
.L_7:
        /*0028*/ 	.word	index@(_Z16GPUprintThreadIdv)
        /*002c*/ 	.word	0x00000008


	//----- nvinfo : EIATTR_MIN_STACK_SIZE
	.align		4
.L_8:
        /*0030*/ 	.byte	0x04, 0x12
        /*0032*/ 	.short	(.L_10 - .L_9)
	.align		4
.L_9:
        /*0034*/ 	.word	index@(_Z16GPUprintThreadIdv)
        /*0038*/ 	.word	0x00000008


	//----- nvinfo : EIATTR_MIN_STACK_SIZE
	.align		4
.L_10:
        /*003c*/ 	.byte	0x04, 0x12
        /*003e*/ 	.short	(.L_12 - .L_11)
	.align		4
.L_11:
        /*0040*/ 	.word	index@(_Z12GPUvectorAddiPfS_S_)
        /*0044*/ 	.word	0x00000000
.L_12:


//--------------------- .nv.compat                --------------------------
	.section	.nv.compat,"",@"SHT_CUDA_COMPAT_INFO"
	.align	4
        /*0000*/ 	.byte	0x02, 0x09, 0x00, 0x00, 0x02, 0x02, 0x01, 0x00, 0x02, 0x05, 0x05, 0x00, 0x03, 0x07, 0x01, 0x01
        /*0010*/ 	.byte	0x02, 0x03, 0x00, 0x00, 0x02, 0x06, 0x01, 0x00, 0x04, 0x0b, 0x08, 0x00, 0x09, 0x00, 0x00, 0x00
        /*0020*/ 	.byte	0x00, 0x00, 0x00, 0x00


//--------------------- .nv.info._Z16GPUprintThreadIdv --------------------------
	.section	.nv.info._Z16GPUprintThreadIdv,"",@"SHT_CUDA_INFO"
	.sectionflags	@""
	.align	4


	//----- nvinfo : EIATTR_CUDA_API_VERSION
	.align		4
        /*0000*/ 	.byte	0x04, 0x37
        /*0002*/ 	.short	(.L_14 - .L_13)
.L_13:
        /*0004*/ 	.word	0x00000082


	//----- nvinfo : EIATTR_SPARSE_MMA_MASK
	.align		4
.L_14:
        /*0008*/ 	.byte	0x03, 0x50
        /*000a*/ 	.short	0x0000


	//----- nvinfo : EIATTR_MAXREG_COUNT
	.align		4
        /*000c*/ 	.byte	0x03, 0x1b
        /*000e*/ 	.short	0x00ff


	//----- nvinfo : EIATTR_EXTERNS
	.align		4
        /*0010*/ 	.byte	0x04, 0x0f
        /*0012*/ 	.short	(.L_16 - .L_15)


	//   ....[0]....
	.align		4
.L_15:
        /*0014*/ 	.word	index@(vprintf)


	//----- nvinfo : EIATTR_MERCURY_ISA_VERSION
	.align		4
.L_16:
        /*0018*/ 	.byte	0x03, 0x5f
        /*001a*/ 	.short	0x0101


	//----- nvinfo : EIATTR_VRC_CTA_INIT_COUNT
	.align		4
        /*001c*/ 	.byte	0x02, 0x4a
	.zero		1
	.zero		1


	//----- nvinfo : EIATTR_SYSCALL_OFFSETS
	.align		4
        /*0020*/ 	.byte	0x04, 0x46
        /*0022*/ 	.short	(.L_18 - .L_17)


	//   ....[0]....
.L_17:
        /*0024*/ 	.word	0x000000f0


	//----- nvinfo : EIATTR_EXIT_INSTR_OFFSETS
	.align		4
.L_18:
        /*0028*/ 	.byte	0x04, 0x1c
        /*002a*/ 	.short	(.L_20 - .L_19)


	//   ....[0]....
.L_19:
        /*002c*/ 	.word	0x00000100


	//----- nvinfo : EIATTR_SW_WAR
	.align		4
.L_20:
        /*0030*/ 	.byte	0x04, 0x36
        /*0032*/ 	.short	(.L_22 - .L_21)
.L_21:
        /*0034*/ 	.word	0x00000008
.L_22:


//--------------------- .nv.info._Z12GPUvectorAddiPfS_S_ --------------------------
	.section	.nv.info._Z12GPUvectorAddiPfS_S_,"",@"SHT_CUDA_INFO"
	.sectionflags	@""
	.align	4


	//----- nvinfo : EIATTR_CUDA_API_VERSION
	.align		4
        /*0000*/ 	.byte	0x04, 0x37
        /*0002*/ 	.short	(.L_24 - .L_23)
.L_23:
        /*0004*/ 	.word	0x00000082


	//----- nvinfo : EIATTR_KPARAM_INFO
	.align		4
.L_24:
        /*0008*/ 	.byte	0x04, 0x17
        /*000a*/ 	.short	(.L_26 - .L_25)
.L_25:
        /*000c*/ 	.word	0x00000000
        /*0010*/ 	.short	0x0003
        /*0012*/ 	.short	0x0018
        /*0014*/ 	.byte	0x00, 0xf5, 0x21, 0x00


	//----- nvinfo : EIATTR_KPARAM_INFO
	.align		4
.L_26:
        /*0018*/ 	.byte	0x04, 0x17
        /*001a*/ 	.short	(.L_28 - .L_27)
.L_27:
        /*001c*/ 	.word	0x00000000
        /*0020*/ 	.short	0x0002
        /*0022*/ 	.short	0x0010
        /*0024*/ 	.byte	0x00, 0xf5, 0x21, 0x00


	//----- nvinfo : EIATTR_KPARAM_INFO
	.align		4
.L_28:
        /*0028*/ 	.byte	0x04, 0x17
        /*002a*/ 	.short	(.L_30 - .L_29)
.L_29:
        /*002c*/ 	.word	0x00000000
        /*0030*/ 	.short	0x0001
        /*0032*/ 	.short	0x0008
        /*0034*/ 	.byte	0x00, 0xf5, 0x21, 0x00


	//----- nvinfo : EIATTR_KPARAM_INFO
	.align		4
.L_30:
        /*0038*/ 	.byte	0x04, 0x17
        /*003a*/ 	.short	(.L_32 - .L_31)
.L_31:
        /*003c*/ 	.word	0x00000000
        /*0040*/ 	.short	0x0000
        /*0042*/ 	.short	0x0000
        /*0044*/ 	.byte	0x00, 0xf0, 0x11, 0x00


	//----- nvinfo : EIATTR_SPARSE_MMA_MASK
	.align		4
.L_32:
        /*0048*/ 	.byte	0x03, 0x50
        /*004a*/ 	.short	0x0000


	//----- nvinfo : EIATTR_MAXREG_COUNT
	.align		4
        /*004c*/ 	.byte	0x03, 0x1b
        /*004e*/ 	.short	0x00ff


	//----- nvinfo : EIATTR_MERCURY_ISA_VERSION
	.align		4
        /*0050*/ 	.byte	0x03, 0x5f
        /*0052*/ 	.short	0x0101


	//----- nvinfo : EIATTR_VRC_CTA_INIT_COUNT
	.align		4
        /*0054*/ 	.byte	0x02, 0x4a
	.zero		1
	.zero		1


	//----- nvinfo : EIATTR_EXIT_INSTR_OFFSETS
	.align		4
        /*0058*/ 	.byte	0x04, 0x1c
        /*005a*/ 	.short	(.L_34 - .L_33)


	//   ....[0]....
.L_33:
        /*005c*/ 	.word	0x00000070


	//   ....[1]....
        /*0060*/ 	.word	0x00000130


	//----- nvinfo : EIATTR_CBANK_PARAM_SIZE
	.align		4
.L_34:
        /*0064*/ 	.byte	0x03, 0x19
        /*0066*/ 	.short	0x0020


	//----- nvinfo : EIATTR_PARAM_CBANK
	.align		4
        /*0068*/ 	.byte	0x04, 0x0a
        /*006a*/ 	.short	(.L_36 - .L_35)
	.align		4
.L_35:
        /*006c*/ 	.word	index@(.nv.constant0._Z12GPUvectorAddiPfS_S_)
        /*0070*/ 	.short	0x0380
        /*0072*/ 	.short	0x0020


	//----- nvinfo : EIATTR_SW_WAR
	.align		4
.L_36:
        /*0074*/ 	.byte	0x04, 0x36
        /*0076*/ 	.short	(.L_38 - .L_37)
.L_37:
        /*0078*/ 	.word	0x00000008
.L_38:


//--------------------- .nv.callgraph             --------------------------
	.section	.nv.callgraph,"",@"SHT_CUDA_CALLGRAPH"
	.align	4
	.sectionentsize	8
	.align		4
        /*0000*/ 	.word	0x00000000
	.align		4
        /*0004*/ 	.word	0xffffffff
	.align		4
        /*0008*/ 	.word	index@(_Z16GPUprintThreadIdv)
	.align		4
        /*000c*/ 	.word	index@(vprintf)
	.align		4
        /*0010*/ 	.word	0x00000000
	.align		4
        /*0014*/ 	.word	0xfffffffe
	.align		4
        /*0018*/ 	.word	0x00000000
	.align		4
        /*001c*/ 	.word	0xfffffffd
	.align		4
        /*0020*/ 	.word	0x00000000
	.align		4
        /*0024*/ 	.word	0xfffffffc


//--------------------- .nv.constant4             --------------------------
	.section	.nv.constant4,"a",@progbits
	.align	8
	.align		8
.nv.constant4:
        /*0000*/ 	.dword	vprintf
	.align		8
        /*0008*/ 	.dword	$str


//--------------------- .text._Z16GPUprintThreadIdv --------------------------
	.section	.text._Z16GPUprintThreadIdv,"ax",@progbits
	.align	128
        .global         _Z16GPUprintThreadIdv
        .type           _Z16GPUprintThreadIdv,@function
        .size           _Z16GPUprintThreadIdv,(.L_x_3 - _Z16GPUprintThreadIdv)
        .other          _Z16GPUprintThreadIdv,@"STO_CUDA_ENTRY STV_DEFAULT"
_Z16GPUprintThreadIdv:
.text._Z16GPUprintThreadIdv:
[----:B------:R-:W0:Y:S01]  /*0000*/  LDC R1, c[0x0][0x37c] ;  /* 0x0000df00ff017b82 */ /* 0x000e220000000800 */
[----:B------:R-:W1:Y:S01]  /*0010*/  S2R R8, SR_CTAID.X ;  /* 0x0000000000087919 */ /* 0x000e620000002500 */
[----:B0-----:R-:W-:Y:S01]  /*0020*/  VIADD R1, R1, 0xfffffff8 ;  /* 0xfffffff801017836 */ /* 0x001fe20000000000 */
[----:B------:R-:W-:Y:S01]  /*0030*/  MOV R0, 0x0 ;  /* 0x0000000000007802 */ /* 0x000fe20000000f00 */
[----:B------:R-:W0:Y:S01]  /*0040*/  LDCU UR4, c[0x0][0x2f8] ;  /* 0x00005f00ff0477ac */ /* 0x000e220008000800 */
[----:B------:R-:W1:Y:S03]  /*0050*/  S2R R9, SR_TID.X ;  /* 0x0000000000097919 */ /* 0x000e660000002100 */
[----:B------:R2:W3:Y:S01]  /*0060*/  LDC.64 R2, c[0x4][R0] ;  /* 0x0100000000027b82 */ /* 0x0004e20000000a00 */
[----:B------:R-:W4:Y:S01]  /*0070*/  LDCU.64 UR6, c[0x4][0x8] ;  /* 0x01000100ff0677ac */ /* 0x000f220008000a00 */
[----:B------:R-:W5:Y:S01]  /*0080*/  LDCU UR5, c[0x0][0x2fc] ;  /* 0x00005f80ff0577ac */ /* 0x000f620008000800 */
[----:B0-----:R-:W-:Y:S01]  /*0090*/  IADD3 R6, P0, PT, R1, UR4, RZ ;  /* 0x0000000401067c10 */ /* 0x001fe2000ff1e0ff */
[----:B----4-:R-:W-:Y:S01]  /*00a0*/  IMAD.U32 R4, RZ, RZ, UR6 ;  /* 0x00000006ff047e24 */ /* 0x010fe2000f8e00ff */
[----:B------:R-:W-:-:S03]  /*00b0*/  MOV R5, UR7 ;  /* 0x0000000700057c02 */ /* 0x000fc60008000f00 */
[----:B-----5:R-:W-:Y:S01]  /*00c0*/  IMAD.X R7, RZ, RZ, UR5, P0 ;  /* 0x00000005ff077e24 */ /* 0x020fe200080e06ff */
[----:B-1----:R2:W-:Y:S07]  /*00d0*/  STL.64 [R1], R8 ;  /* 0x0000000801007387 */ /* 0x0025ee0000100a00 */
[----:B------:R-:W-:-:S07]  /*00e0*/  LEPC R20, `(.L_x_0) ;  /* 0x000000001014794e */ /* 0x000fce0000000000 */
[----:B--23--:R-:W-:Y:S05]  /*00f0*/  CALL.ABS.NOINC R2 ;  /* 0x0000000002007343 */ /* 0x00cfea0003c00000 */
.L_x_0:
[----:B------:R-:W-:Y:S05]  /*0100*/  EXIT ;  /* 0x000000000000794d */ /* 0x000fea0003800000 */
.L_x_1:
[----:B------:R-:W-:-:S00]  /*0110*/  BRA `(.L_x_1) ;  /* 0xfffffffc00fc7947 */ /* 0x000fc0000383ffff */
[----:B------:R-:W-:-:S00]  /*0120*/  NOP ;  /* 0x0000000000007918 */ /* 0x000fc00000000000 */
        /* <DEDUP_REMOVED lines=13> */
.L_x_3:


//--------------------- .text._Z12GPUvectorAddiPfS_S_ --------------------------
	.section	.text._Z12GPUvectorAddiPfS_S_,"ax",@progbits
	.align	128
        .global         _Z12GPUvectorAddiPfS_S_
        .type           _Z12GPUvectorAddiPfS_S_,@function
        .size           _Z12GPUvectorAddiPfS_S_,(.L_x_4 - _Z12GPUvectorAddiPfS_S_)
        .other          _Z12GPUvectorAddiPfS_S_,@"STO_CUDA_ENTRY STV_DEFAULT"
_Z12GPUvectorAddiPfS_S_:
.text._Z12GPUvectorAddiPfS_S_:
[----:B------:R-:W-:Y:S01]  /*0000*/  LDC R1, c[0x0][0x37c] ;  /* 0x0000df00ff017b82 */ /* 0x000fe20000000800 */
[----:B------:R-:W0:Y:S01]  /*0010*/  S2R R9, SR_CTAID.X ;  /* 0x0000000000097919 */ /* 0x000e220000002500 */
[----:B------:R-:W0:Y:S01]  /*0020*/  LDCU UR4, c[0x0][0x360] ;  /* 0x00006c00ff0477ac */ /* 0x000e220008000800 */
[----:B------:R-:W0:Y:S01]  /*0030*/  S2R R0, SR_TID.X ;  /* 0x0000000000007919 */ /* 0x000e220000002100 */
[----:B------:R-:W1:Y:S01]  /*0040*/  LDCU UR5, c[0x0][0x380] ;  /* 0x00007000ff0577ac */ /* 0x000e620008000800 */
[----:B0-----:R-:W-:-:S05]  /*0050*/  IMAD R9, R9, UR4, R0 ;  /* 0x0000000409097c24 */ /* 0x001fca000f8e0200 */
[----:B-1----:R-:W-:-:S13]  /*0060*/  ISETP.GE.AND P0, PT, R9, UR5, PT ;  /* 0x0000000509007c0c */ /* 0x002fda000bf06270 */
[----:B------:R-:W-:Y:S05]  /*0070*/  @P0 EXIT ;  /* 0x000000000000094d */ /* 0x000fea0003800000 */
[----:B------:R-:W0:Y:S01]  /*0080*/  LDC.64 R2, c[0x0][0x388] ;  /* 0x0000e200ff027b82 */ /* 0x000e220000000a00 */
[----:B------:R-:W1:Y:S07]  /*0090*/  LDCU.64 UR4, c[0x0][0x358] ;  /* 0x00006b00ff0477ac */ /* 0x000e6e0008000a00 */
[----:B------:R-:W2:Y:S08]  /*00a0*/  LDC.64 R4, c[0x0][0x390] ;  /* 0x0000e400ff047b82 */ /* 0x000eb00000000a00 */
[----:B------:R-:W3:Y:S01]  /*00b0*/  LDC.64 R6, c[0x0][0x398] ;  /* 0x0000e600ff067b82 */ /* 0x000ee20000000a00 */
[----:B0-----:R-:W-:-:S06]  /*00c0*/  IMAD.WIDE R2, R9, 0x4, R2 ;  /* 0x0000000409027825 */ /* 0x001fcc00078e0202 */
[----:B-1----:R-:W4:Y:S01]  /*00d0*/  LDG.E R2, desc[UR4][R2.64] ;  /* 0x0000000402027981 */ /* 0x002f22000c1e1900 */
[----:B--2---:R-:W-:-:S06]  /*00e0*/  IMAD.WIDE R4, R9, 0x4, R4 ;  /* 0x0000000409047825 */ /* 0x004fcc00078e0204 */
[----:B------:R-:W4:Y:S01]  /*00f0*/  LDG.E R5, desc[UR4][R4.64] ;  /* 0x0000000404057981 */ /* 0x000f22000c1e1900 */
[----:B---3--:R-:W-:-:S04]  /*0100*/  IMAD.WIDE R6, R9, 0x4, R6 ;  /* 0x0000000409067825 */ /* 0x008fc800078e0206 */
[----:B----4-:R-:W-:-:S05]  /*0110*/  FADD R9, R2, R5 ;  /* 0x0000000502097221 */ /* 0x010fca0000000000 */
[----:B------:R-:W-:Y:S01]  /*0120*/  STG.E desc[UR4][R6.64], R9 ;  /* 0x0000000906007986 */ /* 0x000fe2000c101904 */
[----:B------:R-:W-:Y:S05]  /*0130*/  EXIT ;  /* 0x000000000000794d */ /* 0x000fea0003800000 */
.L_x_2:
        /* <DEDUP_REMOVED lines=12> */
.L_x_4:


//--------------------- .nv.global.init           --------------------------
	.section	.nv.global.init,"aw",@progbits
.nv.global.init:
	.type		$str,@object
	.size		$str,(.L_0 - $str)
$str:
        /*0000*/ 	.byte	0x20, 0x62, 0x6c, 0x6f, 0x63, 0x6b, 0x49, 0x44, 0x3a, 0x20, 0x20, 0x25, 0x64, 0x2c, 0x20, 0x74
        /*0010*/ 	.byte	0x68, 0x72, 0x65, 0x61, 0x64, 0x49, 0x44, 0x3a, 0x20, 0x25, 0x64, 0x0a, 0x00
.L_0:


//--------------------- .nv.shared.reserved.0     --------------------------
	.section	.nv.shared.reserved.0,"aw",@nobits
	.weak		__nv_reservedSMEM_offset_0_alias
	.size		__nv_reservedSMEM_offset_0_alias, 0, 64
	.other		__nv_reservedSMEM_offset_0_alias,@"STO_CUDA_RESERVED_SHARED STV_DEFAULT"
__nv_reservedSMEM_offset_0_alias:
	.zero		0
	.zero		64


//--------------------- .nv.constant0._Z16GPUprintThreadIdv --------------------------
	.section	.nv.constant0._Z16GPUprintThreadIdv,"a",@progbits
	.sectionflags	@""
	.align	4
.nv.constant0._Z16GPUprintThreadIdv:
	.zero		896


//--------------------- .nv.constant0._Z12GPUvectorAddiPfS_S_ --------------------------
	.section	.nv.constant0._Z12GPUvectorAddiPfS_S_,"a",@progbits
	.sectionflags	@""
	.align	4
.nv.constant0._Z12GPUvectorAddiPfS_S_:
	.zero		928


//--------------------- SYMBOLS --------------------------

	.type		.nv.reservedSmem.offset0,@object
	.size		.nv.reservedSmem.offset0,0x4
	.type		vprintf,@function
